//
// Generated by NVIDIA NVVM Compiler
//
// Compiler Build ID: CL-36424714
// Cuda compilation tools, release 13.0, V13.0.88
// Based on NVVM 20.0.0
//

.version 9.0
.target sm_100
.address_size 64

	// .globl	_Z9transposePfPKf
// _ZZ9transposePfPKfE4tile has been demoted

.visible .entry _Z9transposePfPKf(
	.param .u64 .ptr .align 1 _Z9transposePfPKf_param_0,
	.param .u64 .ptr .align 1 _Z9transposePfPKf_param_1
)
{
	.reg .b32 	%r<31>;
	.reg .b32 	%f<9>;
	.reg .b64 	%rd<21>;
	// demoted variable
	.shared .align 4 .b8 _ZZ9transposePfPKfE4tile[4224];
	ld.param.u64 	%rd1, [_Z9transposePfPKf_param_0];
	ld.param.u64 	%rd2, [_Z9transposePfPKf_param_1];
	mov.u32 	%r1, %ctaid.x;
	shl.b32 	%r2, %r1, 5;
	mov.u32 	%r3, %tid.x;
	add.s32 	%r4, %r2, %r3;
	mov.u32 	%r5, %ctaid.y;
	shl.b32 	%r6, %r5, 5;
	mov.u32 	%r7, %tid.y;
	add.s32 	%r8, %r6, %r7;
	mov.u32 	%r9, %nctaid.x;
	shl.b32 	%r10, %r9, 5;
	shl.b32 	%r11, %r3, 2;
	mov.u32 	%r12, _ZZ9transposePfPKfE4tile;
	add.s32 	%r13, %r12, %r11;
	cvta.to.global.u64 	%rd3, %rd2;
	mad.lo.s32 	%r14, %r8, %r10, %r4;
	mul.wide.s32 	%rd4, %r14, 4;
	add.s64 	%rd5, %rd3, %rd4;
	ld.global.f32 	%f1, [%rd5];
	mad.lo.s32 	%r15, %r7, 132, %r13;
	st.shared.f32 	[%r15], %f1;
	shl.b32 	%r16, %r9, 8;
	add.s32 	%r17, %r14, %r16;
	mul.wide.s32 	%rd6, %r17, 4;
	add.s64 	%rd7, %rd3, %rd6;
	ld.global.f32 	%f2, [%rd7];
	st.shared.f32 	[%r15+1056], %f2;
	shl.b32 	%r18, %r9, 9;
	add.s32 	%r19, %r14, %r18;
	mul.wide.s32 	%rd8, %r19, 4;
	add.s64 	%rd9, %rd3, %rd8;
	ld.global.f32 	%f3, [%rd9];
	st.shared.f32 	[%r15+2112], %f3;
	add.s32 	%r20, %r19, %r16;
	mul.wide.s32 	%rd10, %r20, 4;
	add.s64 	%rd11, %rd3, %rd10;
	ld.global.f32 	%f4, [%rd11];
	st.shared.f32 	[%r15+3168], %f4;
	bar.sync 	0;
	add.s32 	%r21, %r6, %r3;
	add.s32 	%r22, %r2, %r7;
	shl.b32 	%r23, %r3, 7;
	add.s32 	%r24, %r13, %r23;
	cvta.to.global.u64 	%rd12, %rd1;
	shl.b32 	%r25, %r7, 2;
	add.s32 	%r26, %r24, %r25;
	ld.shared.f32 	%f5, [%r26];
	mad.lo.s32 	%r27, %r22, %r10, %r21;
	mul.wide.s32 	%rd13, %r27, 4;
	add.s64 	%rd14, %rd12, %rd13;
	st.global.f32 	[%rd14], %f5;
	ld.shared.f32 	%f6, [%r26+32];
	add.s32 	%r28, %r27, %r16;
	mul.wide.s32 	%rd15, %r28, 4;
	add.s64 	%rd16, %rd12, %rd15;
	st.global.f32 	[%rd16], %f6;
	ld.shared.f32 	%f7, [%r26+64];
	add.s32 	%r29, %r27, %r18;
	mul.wide.s32 	%rd17, %r29, 4;
	add.s64 	%rd18, %rd12, %rd17;
	st.global.f32 	[%rd18], %f7;
	ld.shared.f32 	%f8, [%r26+96];
	add.s32 	%r30, %r29, %r16;
	mul.wide.s32 	%rd19, %r30, 4;
	add.s64 	%rd20, %rd12, %rd19;
	st.global.f32 	[%rd20], %f8;
	ret;

}


// ===== COMPILED SASS (sm_100) =====

	.target	sm_100

	.elftype	@"ET_EXEC"


//--------------------- .note.nv.tkinfo           --------------------------
	.section	.note.nv.tkinfo,"",@"SHT_NOTE"
	.sectionflags	@"SHF_NOTE_NV_TKINFO"
	.tkinfo
        /*0018*/ 	.word	0x00000002
        /*0030*/ 	.string	""
        /*0030*/ 	.string	"ptxas"
        /*0030*/ 	.string	"Cuda compilation tools, release 13.0, V13.0.88"
        /*0030*/ 	.string	"Build cuda_13.0.r13.0/compiler.36424714_0"
        /*0030*/ 	.string	"-arch sm_100 -m 64 "



//--------------------- .note.nv.cuinfo           --------------------------
	.section	.note.nv.cuinfo,"",@"SHT_NOTE"
	.sectionflags	@"SHF_NOTE_NV_CUINFO"
        /*0018*/ 	.short	0x0002
        /*001a*/ 	.short	0x0064
        /*001c*/ 	.short	0x0082
	.zero		2


//--------------------- .nv.info                  --------------------------
	.section	.nv.info,"",@"SHT_CUDA_INFO"
	.align	4


	//----- nvinfo : EIATTR_REGCOUNT
	.align		4
        /*0000*/ 	.byte	0x04, 0x2f
        /*0002*/ 	.short	(.L_1 - .L_0)
	.align		4
.L_0:
        /*0004*/ 	.word	index@(_Z9transposePfPKf)
        /*0008*/ 	.word	0x00000018


	//----- nvinfo : EIATTR_FRAME_SIZE
	.align		4
.L_1:
        /*000c*/ 	.byte	0x04, 0x11
        /*000e*/ 	.short	(.L_3 - .L_2)
	.align		4
.L_2:
        /*0010*/ 	.word	index@(_Z9transposePfPKf)
        /*0014*/ 	.word	0x00000000


	//----- nvinfo : EIATTR_MIN_STACK_SIZE
	.align		4
.L_3:
        /*0018*/ 	.byte	0x04, 0x12
        /*001a*/ 	.short	(.L_5 - .L_4)
	.align		4
.L_4:
        /*001c*/ 	.word	index@(_Z9transposePfPKf)
        /*0020*/ 	.word	0x00000000
.L_5:


//--------------------- .nv.compat                --------------------------
	.section	.nv.compat,"",@"SHT_CUDA_COMPAT_INFO"
	.align	4
        /*0000*/ 	.byte	0x02, 0x09, 0x00, 0x00, 0x02, 0x02, 0x01, 0x00, 0x02, 0x05, 0x05, 0x00, 0x03, 0x07, 0x01, 0x01
        /*0010*/ 	.byte	0x02, 0x03, 0x00, 0x00, 0x02, 0x06, 0x01, 0x00, 0x04, 0x0b, 0x08, 0x00, 0x09, 0x00, 0x00, 0x00
        /*0020*/ 	.byte	0x00, 0x00, 0x00, 0x00


//--------------------- .nv.info._Z9transposePfPKf --------------------------
	.section	.nv.info._Z9transposePfPKf,"",@"SHT_CUDA_INFO"
	.sectionflags	@""
	.align	4


	//----- nvinfo : EIATTR_CUDA_API_VERSION
	.align		4
        /*0000*/ 	.byte	0x04, 0x37
        /*0002*/ 	.short	(.L_7 - .L_6)
.L_6:
        /*0004*/ 	.word	0x00000082


	//----- nvinfo : EIATTR_KPARAM_INFO
	.align		4
.L_7:
        /*0008*/ 	.byte	0x04, 0x17
        /*000a*/ 	.short	(.L_9 - .L_8)
.L_8:
        /*000c*/ 	.word	0x00000000
        /*0010*/ 	.short	0x0001
        /*0012*/ 	.short	0x0008
        /*0014*/ 	.byte	0x00, 0xf5, 0x21, 0x00


	//----- nvinfo : EIATTR_KPARAM_INFO
	.align		4
.L_9:
        /*0018*/ 	.byte	0x04, 0x17
        /*001a*/ 	.short	(.L_11 - .L_10)
.L_10:
        /*001c*/ 	.word	0x00000000
        /*0020*/ 	.short	0x0000
        /*0022*/ 	.short	0x0000
        /*0024*/ 	.byte	0x00, 0xf5, 0x21, 0x00


	//----- nvinfo : EIATTR_SPARSE_MMA_MASK
	.align		4
.L_11:
        /*0028*/ 	.byte	0x03, 0x50
        /*002a*/ 	.short	0x0000


	//----- nvinfo : EIATTR_MAXREG_COUNT
	.align		4
        /*002c*/ 	.byte	0x03, 0x1b
        /*002e*/ 	.short	0x00ff


	//----- nvinfo : EIATTR_NUM_BARRIERS
	.align		4
        /*0030*/ 	.byte	0x02, 0x4c
        /*0032*/ 	.byte	0x01
	.zero		1


	//----- nvinfo : EIATTR_MERCURY_ISA_VERSION
	.align		4
        /*0034*/ 	.byte	0x03, 0x5f
        /*0036*/ 	.short	0x0101


	//----- nvinfo : EIATTR_VRC_CTA_INIT_COUNT
	.align		4
        /*0038*/ 	.byte	0x02, 0x4a
	.zero		1
	.zero		1


	//----- nvinfo : EIATTR_EXIT_INSTR_OFFSETS
	.align		4
        /*003c*/ 	.byte	0x04, 0x1c
        /*003e*/ 	.short	(.L_13 - .L_12)


	//   ....[0]....
.L_12:
        /*0040*/ 	.word	0x00000360


	//----- nvinfo : EIATTR_CBANK_PARAM_SIZE
	.align		4
.L_13:
        /*0044*/ 	.byte	0x03, 0x19
        /*0046*/ 	.short	0x0010


	//----- nvinfo : EIATTR_PARAM_CBANK
	.align		4
        /*0048*/ 	.byte	0x04, 0x0a
        /*004a*/ 	.short	(.L_15 - .L_14)
	.align		4
.L_14:
        /*004c*/ 	.word	index@(.nv.constant0._Z9transposePfPKf)
        /*0050*/ 	.short	0x0380
        /*0052*/ 	.short	0x0010


	//----- nvinfo : EIATTR_SW_WAR
	.align		4
.L_15:
        /*0054*/ 	.byte	0x04, 0x36
        /*0056*/ 	.short	(.L_17 - .L_16)
.L_16:
        /*0058*/ 	.word	0x00000008
.L_17:


//--------------------- .nv.callgraph             --------------------------
	.section	.nv.callgraph,"",@"SHT_CUDA_CALLGRAPH"
	.align	4
	.sectionentsize	8
	.align		4
        /*0000*/ 	.word	0x00000000
	.align		4
        /*0004*/ 	.word	0xffffffff
	.align		4
        /*0008*/ 	.word	0x00000000
	.align		4
        /*000c*/ 	.word	0xfffffffe
	.align		4
        /*0010*/ 	.word	0x00000000
	.align		4
        /*0014*/ 	.word	0xfffffffd
	.align		4
        /*0018*/ 	.word	0x00000000
	.align		4
        /*001c*/ 	.word	0xfffffffc


//--------------------- .text._Z9transposePfPKf   --------------------------
	.section	.text._Z9transposePfPKf,"ax",@progbits
	.align	128
        .global         _Z9transposePfPKf
        .type           _Z9transposePfPKf,@function
        .size           _Z9transposePfPKf,(.L_x_1 - _Z9transposePfPKf)
        .other          _Z9transposePfPKf,@"STO_CUDA_ENTRY STV_DEFAULT"
_Z9transposePfPKf:
.text._Z9transposePfPKf:
[----:B------:R-:W-:Y:S01]  /*0000*/  LDC R1, c[0x0][0x37c] ;  /* 0x0000df00ff017b82 */ /* 0x000fe20000000800 */
[----:B------:R-:W0:Y:S07]  /*0010*/  S2R R6, SR_CTAID.X ;  /* 0x0000000000067919 */ /* 0x000e2e0000002500 */
[----:B------:R-:W1:Y:S01]  /*0020*/  LDC R4, c[0x0][0x370] ;  /* 0x0000dc00ff047b82 */ /* 0x000e620000000800 */
[----:B------:R-:W2:Y:S01]  /*0030*/  LDCU.64 UR6, c[0x0][0x358] ;  /* 0x00006b00ff0677ac */ /* 0x000ea20008000a00 */
[----:B------:R-:W0:Y:S01]  /*0040*/  S2R R5, SR_TID.X ;  /* 0x0000000000057919 */ /* 0x000e220000002100 */
[----:B------:R-:W3:Y:S05]  /*0050*/  S2R R0, SR_CTAID.Y ;  /* 0x0000000000007919 */ /* 0x000eea0000002600 */
[----:B------:R-:W4:Y:S01]  /*0060*/  LDC.64 R2, c[0x0][0x388] ;  /* 0x0000e200ff027b82 */ /* 0x000f220000000a00 */
[----:B------:R-:W3:Y:S01]  /*0070*/  S2R R7, SR_TID.Y ;  /* 0x0000000000077919 */ /* 0x000ee20000002200 */
[----:B-1----:R-:W-:-:S02]  /*0080*/  SHF.L.U32 R8, R4, 0x5, RZ ;  /* 0x0000000504087819 */ /* 0x002fc400000006ff */
[----:B0-----:R-:W-:Y:S02]  /*0090*/  LEA R9, R6, R5, 0x5 ;  /* 0x0000000506097211 */ /* 0x001fe400078e28ff */
[----:B---3--:R-:W-:-:S05]  /*00a0*/  LEA R10, R0, R7, 0x5 ;  /* 0x00000007000a7211 */ /* 0x008fca00078e28ff */
[----:B------:R-:W-:-:S04]  /*00b0*/  IMAD R9, R10, R8, R9 ;  /* 0x000000080a097224 */ /* 0x000fc800078e0209 */
[--C-:B----4-:R-:W-:Y:S01]  /*00c0*/  IMAD.WIDE R10, R9, 0x4, R2.reuse ;  /* 0x00000004090a7825 */ /* 0x110fe200078e0202 */
[CC--:B------:R-:W-:Y:S02]  /*00d0*/  LEA R15, R4.reuse, R9.reuse, 0x9 ;  /* 0x00000009040f7211 */ /* 0x0c0fe400078e48ff */
[C---:B------:R-:W-:Y:S02]  /*00e0*/  LEA R13, R4.reuse, R9, 0x8 ;  /* 0x00000009040d7211 */ /* 0x040fe400078e40ff */
[----:B------:R-:W-:Y:S01]  /*00f0*/  LEA R17, R4, R15, 0x8 ;  /* 0x0000000f04117211 */ /* 0x000fe200078e40ff */
[--C-:B------:R-:W-:Y:S01]  /*0100*/  IMAD.WIDE R14, R15, 0x4, R2.reuse ;  /* 0x000000040f0e7825 */ /* 0x100fe200078e0202 */
[----:B--2---:R-:W2:Y:S03]  /*0110*/  LDG.E R10, desc[UR6][R10.64] ;  /* 0x000000060a0a7981 */ /* 0x004ea6000c1e1900 */
[----:B------:R-:W-:-:S02]  /*0120*/  IMAD.WIDE R12, R13, 0x4, R2 ;  /* 0x000000040d0c7825 */ /* 0x000fc400078e0202 */
[----:B------:R-:W3:Y:S02]  /*0130*/  LDG.E R14, desc[UR6][R14.64] ;  /* 0x000000060e0e7981 */ /* 0x000ee4000c1e1900 */
[----:B------:R-:W-:Y:S02]  /*0140*/  IMAD.WIDE R2, R17, 0x4, R2 ;  /* 0x0000000411027825 */ /* 0x000fe400078e0202 */
[----:B------:R-:W4:Y:S04]  /*0150*/  LDG.E R12, desc[UR6][R12.64] ;  /* 0x000000060c0c7981 */ /* 0x000f28000c1e1900 */
[----:B------:R0:W5:Y:S01]  /*0160*/  LDG.E R18, desc[UR6][R2.64] ;  /* 0x0000000602127981 */ /* 0x000162000c1e1900 */
[----:B------:R-:W1:Y:S01]  /*0170*/  S2UR UR5, SR_CgaCtaId ;  /* 0x00000000000579c3 */ /* 0x000e620000008800 */
[----:B------:R-:W-:-:S07]  /*0180*/  UMOV UR4, 0x400 ;  /* 0x0000040000047882 */ /* 0x000fce0000000000 */
[----:B0-----:R-:W0:Y:S01]  /*0190*/  LDC.64 R2, c[0x0][0x380] ;  /* 0x0000e000ff027b82 */ /* 0x001e220000000a00 */
[----:B-1----:R-:W-:-:S06]  /*01a0*/  ULEA UR4, UR5, UR4, 0x18 ;  /* 0x0000000405047291 */ /* 0x002fcc000f8ec0ff */
[----:B------:R-:W-:-:S05]  /*01b0*/  LEA R16, R5, UR4, 0x2 ;  /* 0x0000000405107c11 */ /* 0x000fca000f8e10ff */
[----:B------:R-:W-:Y:S01]  /*01c0*/  IMAD R9, R7, 0x84, R16 ;  /* 0x0000008407097824 */ /* 0x000fe200078e0210 */
[----:B------:R-:W-:-:S04]  /*01d0*/  LEA R16, R5, R16, 0x7 ;  /* 0x0000001005107211 */ /* 0x000fc800078e38ff */
[----:B------:R-:W-:Y:S02]  /*01e0*/  LEA R16, R7, R16, 0x2 ;  /* 0x0000001007107211 */ /* 0x000fe400078e10ff */
[----:B------:R-:W-:Y:S02]  /*01f0*/  LEA R5, R0, R5, 0x5 ;  /* 0x0000000500057211 */ /* 0x000fe400078e28ff */
[----:B------:R-:W-:-:S05]  /*0200*/  LEA R6, R6, R7, 0x5 ;  /* 0x0000000706067211 */ /* 0x000fca00078e28ff */
[----:B------:R-:W-:-:S05]  /*0210*/  IMAD R5, R8, R6, R5 ;  /* 0x0000000608057224 */ /* 0x000fca00078e0205 */
[CC--:B------:R-:W-:Y:S02]  /*0220*/  LEA R17, R4.reuse, R5.reuse, 0x9 ;  /* 0x0000000504117211 */ /* 0x0c0fe400078e48ff */
[C---:B------:R-:W-:Y:S02]  /*0230*/  LEA R7, R4.reuse, R5, 0x8 ;  /* 0x0000000504077211 */ /* 0x040fe400078e40ff */
[----:B------:R-:W-:Y:S01]  /*0240*/  LEA R21, R4, R17, 0x8 ;  /* 0x0000001104157211 */ /* 0x000fe200078e40ff */
[----:B0-----:R-:W-:-:S04]  /*0250*/  IMAD.WIDE R4, R5, 0x4, R2 ;  /* 0x0000000405047825 */ /* 0x001fc800078e0202 */
[--C-:B------:R-:W-:Y:S01]  /*0260*/  IMAD.WIDE R6, R7, 0x4, R2.reuse ;  /* 0x0000000407067825 */ /* 0x100fe200078e0202 */
[----:B--2---:R-:W-:Y:S04]  /*0270*/  STS [R9], R10 ;  /* 0x0000000a09007388 */ /* 0x004fe80000000800 */
[----:B---3--:R-:W-:Y:S04]  /*0280*/  STS [R9+0x840], R14 ;  /* 0x0008400e09007388 */ /* 0x008fe80000000800 */
[----:B----4-:R-:W-:Y:S04]  /*0290*/  STS [R9+0x420], R12 ;  /* 0x0004200c09007388 */ /* 0x010fe80000000800 */
[----:B-----5:R0:W-:Y:S01]  /*02a0*/  STS [R9+0xc60], R18 ;  /* 0x000c601209007388 */ /* 0x0201e20000000800 */
[----:B------:R-:W-:Y:S06]  /*02b0*/  BAR.SYNC.DEFER_BLOCKING 0x0 ;  /* 0x0000000000007b1d */ /* 0x000fec0000010000 */
[----:B------:R-:W1:Y:S04]  /*02c0*/  LDS R11, [R16] ;  /* 0x00000000100b7984 */ /* 0x000e680000000800 */
[----:B------:R-:W2:Y:S04]  /*02d0*/  LDS R13, [R16+0x20] ;  /* 0x00002000100d7984 */ /* 0x000ea80000000800 */
[----:B------:R-:W3:Y:S04]  /*02e0*/  LDS R15, [R16+0x40] ;  /* 0x00004000100f7984 */ /* 0x000ee80000000800 */
[----:B------:R-:W4:Y:S01]  /*02f0*/  LDS R19, [R16+0x60] ;  /* 0x0000600010137984 */ /* 0x000f220000000800 */
[----:B0-----:R-:W-:-:S04]  /*0300*/  IMAD.WIDE R8, R17, 0x4, R2 ;  /* 0x0000000411087825 */ /* 0x001fc800078e0202 */
[----:B------:R-:W-:Y:S01]  /*0310*/  IMAD.WIDE R2, R21, 0x4, R2 ;  /* 0x0000000415027825 */ /* 0x000fe200078e0202 */
[----:B-1----:R-:W-:Y:S04]  /*0320*/  STG.E desc[UR6][R4.64], R11 ;  /* 0x0000000b04007986 */ /* 0x002fe8000c101906 */
[----:B--2---:R-:W-:Y:S04]  /*0330*/  STG.E desc[UR6][R6.64], R13 ;  /* 0x0000000d06007986 */ /* 0x004fe8000c101906 */
[----:B---3--:R-:W-:Y:S04]  /*0340*/  STG.E desc[UR6][R8.64], R15 ;  /* 0x0000000f08007986 */ /* 0x008fe8000c101906 */
[----:B----4-:R-:W-:Y:S01]  /*0350*/  STG.E desc[UR6][R2.64], R19 ;  /* 0x0000001302007986 */ /* 0x010fe2000c101906 */
[----:B------:R-:W-:Y:S05]  /*0360*/  EXIT ;  /* 0x000000000000794d */ /* 0x000fea0003800000 */
.L_x_0:
[----:B------:R-:W-:-:S00]  /*0370*/  BRA `(.L_x_0) ;  /* 0xfffffffc00fc7947 */ /* 0x000fc0000383ffff */
[----:B------:R-:W-:-:S00]  /*0380*/  NOP ;  /* 0x0000000000007918 */ /* 0x000fc00000000000 */
[----:B------:R-:W-:-:S00]  /*0390*/  NOP ;  /* 0x0000000000007918 */ /* 0x000fc00000000000 */
[----:B------:R-:W-:-:S00]  /*03a0*/  NOP ;  /* 0x0000000000007918 */ /* 0x000fc00000000000 */
[----:B------:R-:W-:-:S00]  /*03b0*/  NOP ;  /* 0x0000000000007918 */ /* 0x000fc00000000000 */
[----:B------:R-:W-:-:S00]  /*03c0*/  NOP ;  /* 0x0000000000007918 */ /* 0x000fc00000000000 */
[----:B------:R-:W-:-:S00]  /*03d0*/  NOP ;  /* 0x0000000000007918 */ /* 0x000fc00000000000 */
[----:B------:R-:W-:-:S00]  /*03e0*/  NOP ;  /* 0x0000000000007918 */ /* 0x000fc00000000000 */
[----:B------:R-:W-:-:S00]  /*03f0*/  NOP ;  /* 0x0000000000007918 */ /* 0x000fc00000000000 */
.L_x_1:


//--------------------- .nv.shared._Z9transposePfPKf --------------------------
	.section	.nv.shared._Z9transposePfPKf,"aw",@nobits
	.sectionflags	@""
	.align	4
.nv.shared._Z9transposePfPKf:
	.zero		5248


//--------------------- .nv.shared.reserved.0     --------------------------
	.section	.nv.shared.reserved.0,"aw",@nobits
	.weak		__nv_reservedSMEM_offset_0_alias
	.size		__nv_reservedSMEM_offset_0_alias, 0, 64
	.other		__nv_reservedSMEM_offset_0_alias,@"STO_CUDA_RESERVED_SHARED STV_DEFAULT"
__nv_reservedSMEM_offset_0_alias:
	.zero		0
	.zero		64


//--------------------- .nv.constant0._Z9transposePfPKf --------------------------
	.section	.nv.constant0._Z9transposePfPKf,"a",@progbits
	.sectionflags	@""
	.align	4
.nv.constant0._Z9transposePfPKf:
	.zero		912


//--------------------- SYMBOLS --------------------------

	.type		.nv.reservedSmem.offset0,@object
	.size		.nv.reservedSmem.offset0,0x4
	.type		.nv.reservedSmem.cap,@object
	.size		.nv.reservedSmem.cap,0x4
